	.headerflags	@"EF_CUDA_TEXMODE_UNIFIED EF_CUDA_64BIT_ADDRESS EF_CUDA_ACCELERATORS EF_CUDA_SM90 EF_CUDA_VIRTUAL_SM(EF_CUDA_SM90)"
	.elftype	@"ET_EXEC"


//--------------------- .nv.info                  --------------------------
	.section	.nv.info,"",@"SHT_CUDA_INFO"
	.align	4


	//----- nvinfo : EIATTR_REGCOUNT
	.align		4
        /*0000*/ 	.byte	0x04, 0x2f
        /*0002*/ 	.short	(.L_1 - .L_0)
	.align		4
.L_0:
        /*0004*/ 	.word	index@(triton_poi_fused_mean_24)
        /*0008*/ 	.word	0x00000012


	//----- nvinfo : EIATTR_MIN_STACK_SIZE
	.align		4
.L_1:
        /*000c*/ 	.byte	0x04, 0x12
        /*000e*/ 	.short	(.L_3 - .L_2)
	.align		4
.L_2:
        /*0010*/ 	.word	index@(triton_poi_fused_mean_24)
        /*0014*/ 	.word	0x00000000


	//----- nvinfo : EIATTR_FRAME_SIZE
	.align		4
.L_3:
        /*0018*/ 	.byte	0x04, 0x11
        /*001a*/ 	.short	(.L_5 - .L_4)
	.align		4
.L_4:
        /*001c*/ 	.word	index@(triton_poi_fused_mean_24)
        /*0020*/ 	.word	0x00000000


	//----- nvinfo : EIATTR_MIN_STACK_SIZE
	.align		4
.L_5:
        /*0024*/ 	.byte	0x04, 0x12
        /*0026*/ 	.short	(.L_7 - .L_6)
	.align		4
.L_6:
        /*0028*/ 	.word	index@(triton_poi_fused_mean_24)
        /*002c*/ 	.word	0x00000000
.L_7:


//--------------------- .nv.info.triton_poi_fused_mean_24 --------------------------
	.section	.nv.info.triton_poi_fused_mean_24,"",@"SHT_CUDA_INFO"
	.sectionflags	@""
	.align	4


	//----- nvinfo : EIATTR_CUDA_API_VERSION
	.align		4
        /*0000*/ 	.byte	0x04, 0x37
        /*0002*/ 	.short	(.L_9 - .L_8)
.L_8:
        /*0004*/ 	.word	0x0000007c


	//----- nvinfo : EIATTR_KPARAM_INFO
	.align		4
.L_9:
        /*0008*/ 	.byte	0x04, 0x17
        /*000a*/ 	.short	(.L_11 - .L_10)
.L_10:
        /*000c*/ 	.word	0x00000000
        /*0010*/ 	.short	0x0002
        /*0012*/ 	.short	0x0010
        /*0014*/ 	.byte	0x00, 0xf0, 0x11, 0x00


	//----- nvinfo : EIATTR_KPARAM_INFO
	.align		4
.L_11:
        /*0018*/ 	.byte	0x04, 0x17
        /*001a*/ 	.short	(.L_13 - .L_12)
.L_12:
        /*001c*/ 	.word	0x00000000
        /*0020*/ 	.short	0x0001
        /*0022*/ 	.short	0x0008
        /*0024*/ 	.byte	0x00, 0xf4, 0x21, 0x00


	//----- nvinfo : EIATTR_KPARAM_INFO
	.align		4
.L_13:
        /*0028*/ 	.byte	0x04, 0x17
        /*002a*/ 	.short	(.L_15 - .L_14)
.L_14:
        /*002c*/ 	.word	0x00000000
        /*0030*/ 	.short	0x0000
        /*0032*/ 	.short	0x0000
        /*0034*/ 	.byte	0x00, 0xf4, 0x21, 0x00


	//----- nvinfo : EIATTR_SPARSE_MMA_MASK
	.align		4
.L_15:
        /*0038*/ 	.byte	0x03, 0x50
        /*003a*/ 	.short	0x0000


	//----- nvinfo : EIATTR_MAXREG_COUNT
	.align		4
        /*003c*/ 	.byte	0x03, 0x1b
        /*003e*/ 	.short	0x00ff


	//----- nvinfo : EIATTR_EXIT_INSTR_OFFSETS
	.align		4
        /*0040*/ 	.byte	0x04, 0x1c
        /*0042*/ 	.short	(.L_17 - .L_16)


	//   ....[0]....
.L_16:
        /*0044*/ 	.word	0x00000210


	//----- nvinfo : EIATTR_REQNTID
	.align		4
.L_17:
        /*0048*/ 	.byte	0x04, 0x10
        /*004a*/ 	.short	(.L_19 - .L_18)
.L_18:
        /*004c*/ 	.word	0x00000080
        /*0050*/ 	.word	0x00000001
        /*0054*/ 	.word	0x00000001


	//----- nvinfo : EIATTR_CBANK_PARAM_SIZE
	.align		4
.L_19:
        /*0058*/ 	.byte	0x03, 0x19
        /*005a*/ 	.short	0x0014


	//----- nvinfo : EIATTR_PARAM_CBANK
	.align		4
        /*005c*/ 	.byte	0x04, 0x0a
        /*005e*/ 	.short	(.L_21 - .L_20)
	.align		4
.L_20:
        /*0060*/ 	.word	index@(.nv.constant0.triton_poi_fused_mean_24)
        /*0064*/ 	.short	0x0210
        /*0066*/ 	.short	0x0014


	//----- nvinfo : EIATTR_SW_WAR
	.align		4
.L_21:
        /*0068*/ 	.byte	0x04, 0x36
        /*006a*/ 	.short	(.L_23 - .L_22)
.L_22:
        /*006c*/ 	.word	0x00000008
.L_23:


//--------------------- .nv.callgraph             --------------------------
	.section	.nv.callgraph,"",@"SHT_CUDA_CALLGRAPH"
	.align	4
	.sectionentsize	8
	.align		4
        /*0000*/ 	.word	0x00000000
	.align		4
        /*0004*/ 	.word	0xffffffff
	.align		4
        /*0008*/ 	.word	0x00000000
	.align		4
        /*000c*/ 	.word	0xfffffffe
	.align		4
        /*0010*/ 	.word	0x00000000
	.align		4
        /*0014*/ 	.word	0xfffffffd
	.align		4
        /*0018*/ 	.word	0x00000000
	.align		4
        /*001c*/ 	.word	0xfffffffc


//--------------------- .text.triton_poi_fused_mean_24 --------------------------
	.section	.text.triton_poi_fused_mean_24,"ax",@progbits
	.align	128
        .global         triton_poi_fused_mean_24
        .type           triton_poi_fused_mean_24,@function
        .size           triton_poi_fused_mean_24,(.L_x_1 - triton_poi_fused_mean_24)
        .other          triton_poi_fused_mean_24,@"STO_CUDA_ENTRY STV_DEFAULT"
triton_poi_fused_mean_24:
.text.triton_poi_fused_mean_24:
[----:B------:R-:W-:Y:S01]  /*0000*/  LDC R1, c[0x0][0x28] ;  /* 0x00000a00ff017b82 */ /* 0x000fe20000000800 */
[----:B------:R-:W1:Y:S07]  /*0010*/  S2R R0, SR_TID.X ;  /* 0x0000000000007919 */ /* 0x000e6e0000002100 */
[----:B------:R-:W2:Y:S01]  /*0020*/  LDC.64 R2, c[0x0][0x210] ;  /* 0x00008400ff027b82 */ /* 0x000ea20000000a00 */
[----:B------:R-:W-:Y:S01]  /*0030*/  ULDC.64 UR4, c[0x0][0x208] ;  /* 0x0000820000047ab9 */ /* 0x000fe20000000a00 */
[----:B------:R-:W3:Y:S01]  /*0040*/  S2R R5, SR_CTAID.X ;  /* 0x0000000000057919 */ /* 0x000ee20000002500 */
[----:B-1----:R-:W-:-:S02]  /*0050*/  LOP3.LUT R0, R0, 0x7f, RZ, 0xc0, !PT ;  /* 0x0000007f00007812 */ /* 0x002fc400078ec0ff */
[----:B---3--:R-:W-:Y:S02]  /*0060*/  SHF.R.S32.HI R4, RZ, 0x18, R5 ;  /* 0x00000018ff047819 */ /* 0x008fe40000011405 */
[----:B------:R-:W-:Y:S02]  /*0070*/  LEA R0, R5, R0, 0x7 ;  /* 0x0000000005007211 */ /* 0x000fe400078e38ff */
[----:B------:R-:W-:-:S04]  /*0080*/  SGXT R5, R4, 0x1 ;  /* 0x000000010405781a */ /* 0x000fc80000000200 */
[----:B------:R-:W-:-:S04]  /*0090*/  LEA.HI R5, R5, R0, RZ, 0xb ;  /* 0x0000000005057211 */ /* 0x000fc800078f58ff */
[----:B------:R-:W-:Y:S02]  /*00a0*/  LOP3.LUT R7, R5, 0xfffff800, RZ, 0xc0, !PT ;  /* 0xfffff80005077812 */ /* 0x000fe400078ec0ff */
[----:B------:R-:W-:Y:S02]  /*00b0*/  SHF.R.S32.HI R12, RZ, 0xb, R5 ;  /* 0x0000000bff0c7819 */ /* 0x000fe40000011405 */
[----:B------:R-:W-:-:S04]  /*00c0*/  IADD3 R7, R0, -R7, RZ ;  /* 0x8000000700077210 */ /* 0x000fc80007ffe0ff */
[----:B------:R-:W-:-:S04]  /*00d0*/  LEA R13, R12, R7, 0xd ;  /* 0x000000070c0d7211 */ /* 0x000fc800078e68ff */
[----:B------:R-:W-:Y:S01]  /*00e0*/  IADD3 R7, R13, 0x800, RZ ;  /* 0x000008000d077810 */ /* 0x000fe20007ffe0ff */
[----:B--2---:R-:W-:Y:S01]  /*00f0*/  IMAD.WIDE R4, R13, 0x4, R2 ;  /* 0x000000040d047825 */ /* 0x004fe200078e0202 */
[----:B------:R-:W-:-:S03]  /*0100*/  IADD3 R9, R13, 0x1000, RZ ;  /* 0x000010000d097810 */ /* 0x000fc60007ffe0ff */
[--C-:B------:R-:W-:Y:S01]  /*0110*/  IMAD.WIDE R6, R7, 0x4, R2.reuse ;  /* 0x0000000407067825 */ /* 0x100fe200078e0202 */
[----:B------:R-:W-:Y:S01]  /*0120*/  IADD3 R11, R13, 0x1800, RZ ;  /* 0x000018000d0b7810 */ /* 0x000fe20007ffe0ff */
[----:B------:R-:W2:Y:S02]  /*0130*/  LDG.E R4, desc[UR4][R4.64] ;  /* 0x0000000404047981 */ /* 0x000ea4000c1e1900 */
[--C-:B------:R-:W-:Y:S02]  /*0140*/  IMAD.WIDE R8, R9, 0x4, R2.reuse ;  /* 0x0000000409087825 */ /* 0x100fe400078e0202 */
[----:B------:R-:W2:Y:S02]  /*0150*/  LDG.E R7, desc[UR4][R6.64] ;  /* 0x0000000406077981 */ /* 0x000ea4000c1e1900 */
[----:B------:R-:W-:Y:S02]  /*0160*/  IMAD.WIDE R2, R11, 0x4, R2 ;  /* 0x000000040b027825 */ /* 0x000fe400078e0202 */
[----:B------:R-:W3:Y:S01]  /*0170*/  LDG.E R8, desc[UR4][R8.64] ;  /* 0x0000000408087981 */ /* 0x000ee2000c1e1900 */
[----:B------:R-:W1:Y:S03]  /*0180*/  LDC.64 R10, c[0x0][0x218] ;  /* 0x00008600ff0a7b82 */ /* 0x000e660000000a00 */
[----:B------:R-:W4:Y:S01]  /*0190*/  LDG.E R2, desc[UR4][R2.64] ;  /* 0x0000000402027981 */ /* 0x000f22000c1e1900 */
[----:B------:R-:W-:-:S02]  /*01a0*/  IMAD R13, R12, -0x1400, R13 ;  /* 0xffffec000c0d7824 */ /* 0x000fc400078e020d */
[----:B--2---:R-:W-:Y:S02]  /*01b0*/  FADD R15, R4, R7 ;  /* 0x00000007040f7221 */ /* 0x004fe40000000000 */
[----:B-1----:R-:W-:-:S04]  /*01c0*/  IMAD.WIDE R4, R13, 0x4, R10 ;  /* 0x000000040d047825 */ /* 0x002fc800078e020a */
[----:B---3--:R-:W-:-:S04]  /*01d0*/  FADD R15, R8, R15 ;  /* 0x0000000f080f7221 */ /* 0x008fc80000000000 */
[----:B----4-:R-:W-:-:S04]  /*01e0*/  FADD R15, R2, R15 ;  /* 0x0000000f020f7221 */ /* 0x010fc80000000000 */
[----:B------:R-:W-:-:S05]  /*01f0*/  FMUL R15, R15, 0.25 ;  /* 0x3e8000000f0f7820 */ /* 0x000fca0000400000 */
[----:B------:R-:W-:Y:S01]  /*0200*/  STG.E desc[UR4][R4.64], R15 ;  /* 0x0000000f04007986 */ /* 0x000fe2000c101904 */
[----:B------:R-:W-:Y:S05]  /*0210*/  EXIT ;  /* 0x000000000000794d */ /* 0x000fea0003800000 */
.L_x_0:
[----:B------:R-:W-:-:S00]  /*0220*/  BRA `(.L_x_0) ;  /* 0xfffffffc00fc7947 */ /* 0x000fc0000383ffff */
[----:B------:R-:W-:-:S00]  /*0230*/  NOP ;  /* 0x0000000000007918 */ /* 0x000fc00000000000 */
        /* <DEDUP_REMOVED lines=12> */
.L_x_1:


//--------------------- .nv.constant0.triton_poi_fused_mean_24 --------------------------
	.section	.nv.constant0.triton_poi_fused_mean_24,"a",@progbits
	.sectionflags	@""
	.align	4
.nv.constant0.triton_poi_fused_mean_24:
	.zero		548
